//
// Generated by NVIDIA NVVM Compiler
//
// Compiler Build ID: CL-36424714
// Cuda compilation tools, release 13.0, V13.0.88
// Based on NVVM 20.0.0
//

.version 9.0
.target sm_100
.address_size 64

	// .globl	_Z15transposeNativePfS_ii

.visible .entry _Z15transposeNativePfS_ii(
	.param .u64 .ptr .align 1 _Z15transposeNativePfS_ii_param_0,
	.param .u64 .ptr .align 1 _Z15transposeNativePfS_ii_param_1,
	.param .u32 _Z15transposeNativePfS_ii_param_2,
	.param .u32 _Z15transposeNativePfS_ii_param_3
)
{
	.reg .pred 	%p<4>;
	.reg .b32 	%r<13>;
	.reg .b32 	%f<2>;
	.reg .b64 	%rd<9>;

	ld.param.u64 	%rd1, [_Z15transposeNativePfS_ii_param_0];
	ld.param.u64 	%rd2, [_Z15transposeNativePfS_ii_param_1];
	ld.param.u32 	%r3, [_Z15transposeNativePfS_ii_param_2];
	ld.param.u32 	%r4, [_Z15transposeNativePfS_ii_param_3];
	mov.u32 	%r5, %tid.x;
	mov.u32 	%r6, %ntid.x;
	mov.u32 	%r7, %ctaid.x;
	mad.lo.s32 	%r1, %r6, %r7, %r5;
	mov.u32 	%r8, %tid.y;
	mov.u32 	%r9, %ntid.y;
	mov.u32 	%r10, %ctaid.y;
	mad.lo.s32 	%r2, %r9, %r10, %r8;
	setp.ge.s32 	%p1, %r2, %r3;
	setp.ge.s32 	%p2, %r1, %r4;
	or.pred  	%p3, %p1, %p2;
	@%p3 bra 	$L__BB0_2;
	cvta.to.global.u64 	%rd3, %rd1;
	cvta.to.global.u64 	%rd4, %rd2;
	mad.lo.s32 	%r11, %r4, %r2, %r1;
	mad.lo.s32 	%r12, %r3, %r1, %r2;
	mul.wide.s32 	%rd5, %r11, 4;
	add.s64 	%rd6, %rd3, %rd5;
	ld.global.f32 	%f1, [%rd6];
	mul.wide.s32 	%rd7, %r12, 4;
	add.s64 	%rd8, %rd4, %rd7;
	st.global.f32 	[%rd8], %f1;
$L__BB0_2:
	ret;

}


// ===== COMPILED SASS (sm_100) =====

	.target	sm_100

	.elftype	@"ET_EXEC"


//--------------------- .note.nv.tkinfo           --------------------------
	.section	.note.nv.tkinfo,"",@"SHT_NOTE"
	.sectionflags	@"SHF_NOTE_NV_TKINFO"
	.tkinfo
        /*0018*/ 	.word	0x00000002
        /*0030*/ 	.string	""
        /*0030*/ 	.string	"ptxas"
        /*0030*/ 	.string	"Cuda compilation tools, release 13.0, V13.0.88"
        /*0030*/ 	.string	"Build cuda_13.0.r13.0/compiler.36424714_0"
        /*0030*/ 	.string	"-arch sm_100 -m 64 "



//--------------------- .note.nv.cuinfo           --------------------------
	.section	.note.nv.cuinfo,"",@"SHT_NOTE"
	.sectionflags	@"SHF_NOTE_NV_CUINFO"
        /*0018*/ 	.short	0x0002
        /*001a*/ 	.short	0x0064
        /*001c*/ 	.short	0x0082
	.zero		2


//--------------------- .nv.info                  --------------------------
	.section	.nv.info,"",@"SHT_CUDA_INFO"
	.align	4


	//----- nvinfo : EIATTR_REGCOUNT
	.align		4
        /*0000*/ 	.byte	0x04, 0x2f
        /*0002*/ 	.short	(.L_1 - .L_0)
	.align		4
.L_0:
        /*0004*/ 	.word	index@(_Z15transposeNativePfS_ii)
        /*0008*/ 	.word	0x0000000a


	//----- nvinfo : EIATTR_FRAME_SIZE
	.align		4
.L_1:
        /*000c*/ 	.byte	0x04, 0x11
        /*000e*/ 	.short	(.L_3 - .L_2)
	.align		4
.L_2:
        /*0010*/ 	.word	index@(_Z15transposeNativePfS_ii)
        /*0014*/ 	.word	0x00000000


	//----- nvinfo : EIATTR_MIN_STACK_SIZE
	.align		4
.L_3:
        /*0018*/ 	.byte	0x04, 0x12
        /*001a*/ 	.short	(.L_5 - .L_4)
	.align		4
.L_4:
        /*001c*/ 	.word	index@(_Z15transposeNativePfS_ii)
        /*0020*/ 	.word	0x00000000
.L_5:


//--------------------- .nv.compat                --------------------------
	.section	.nv.compat,"",@"SHT_CUDA_COMPAT_INFO"
	.align	4
        /*0000*/ 	.byte	0x02, 0x09, 0x00, 0x00, 0x02, 0x02, 0x01, 0x00, 0x02, 0x05, 0x05, 0x00, 0x03, 0x07, 0x01, 0x01
        /*0010*/ 	.byte	0x02, 0x03, 0x00, 0x00, 0x02, 0x06, 0x01, 0x00, 0x04, 0x0b, 0x08, 0x00, 0x09, 0x00, 0x00, 0x00
        /*0020*/ 	.byte	0x00, 0x00, 0x00, 0x00


//--------------------- .nv.info._Z15transposeNativePfS_ii --------------------------
	.section	.nv.info._Z15transposeNativePfS_ii,"",@"SHT_CUDA_INFO"
	.sectionflags	@""
	.align	4


	//----- nvinfo : EIATTR_CUDA_API_VERSION
	.align		4
        /*0000*/ 	.byte	0x04, 0x37
        /*0002*/ 	.short	(.L_7 - .L_6)
.L_6:
        /*0004*/ 	.word	0x00000082


	//----- nvinfo : EIATTR_KPARAM_INFO
	.align		4
.L_7:
        /*0008*/ 	.byte	0x04, 0x17
        /*000a*/ 	.short	(.L_9 - .L_8)
.L_8:
        /*000c*/ 	.word	0x00000000
        /*0010*/ 	.short	0x0003
        /*0012*/ 	.short	0x0014
        /*0014*/ 	.byte	0x00, 0xf0, 0x11, 0x00


	//----- nvinfo : EIATTR_KPARAM_INFO
	.align		4
.L_9:
        /*0018*/ 	.byte	0x04, 0x17
        /*001a*/ 	.short	(.L_11 - .L_10)
.L_10:
        /*001c*/ 	.word	0x00000000
        /*0020*/ 	.short	0x0002
        /*0022*/ 	.short	0x0010
        /*0024*/ 	.byte	0x00, 0xf0, 0x11, 0x00


	//----- nvinfo : EIATTR_KPARAM_INFO
	.align		4
.L_11:
        /*0028*/ 	.byte	0x04, 0x17
        /*002a*/ 	.short	(.L_13 - .L_12)
.L_12:
        /*002c*/ 	.word	0x00000000
        /*0030*/ 	.short	0x0001
        /*0032*/ 	.short	0x0008
        /*0034*/ 	.byte	0x00, 0xf5, 0x21, 0x00


	//----- nvinfo : EIATTR_KPARAM_INFO
	.align		4
.L_13:
        /*0038*/ 	.byte	0x04, 0x17
        /*003a*/ 	.short	(.L_15 - .L_14)
.L_14:
        /*003c*/ 	.word	0x00000000
        /*0040*/ 	.short	0x0000
        /*0042*/ 	.short	0x0000
        /*0044*/ 	.byte	0x00, 0xf5, 0x21, 0x00


	//----- nvinfo : EIATTR_SPARSE_MMA_MASK
	.align		4
.L_15:
        /*0048*/ 	.byte	0x03, 0x50
        /*004a*/ 	.short	0x0000


	//----- nvinfo : EIATTR_MAXREG_COUNT
	.align		4
        /*004c*/ 	.byte	0x03, 0x1b
        /*004e*/ 	.short	0x00ff


	//----- nvinfo : EIATTR_MERCURY_ISA_VERSION
	.align		4
        /*0050*/ 	.byte	0x03, 0x5f
        /*0052*/ 	.short	0x0101


	//----- nvinfo : EIATTR_VRC_CTA_INIT_COUNT
	.align		4
        /*0054*/ 	.byte	0x02, 0x4a
	.zero		1
	.zero		1


	//----- nvinfo : EIATTR_EXIT_INSTR_OFFSETS
	.align		4
        /*0058*/ 	.byte	0x04, 0x1c
        /*005a*/ 	.short	(.L_17 - .L_16)


	//   ....[0]....
.L_16:
        /*005c*/ 	.word	0x000000c0


	//   ....[1]....
        /*0060*/ 	.word	0x00000160


	//----- nvinfo : EIATTR_CBANK_PARAM_SIZE
	.align		4
.L_17:
        /*0064*/ 	.byte	0x03, 0x19
        /*0066*/ 	.short	0x0018


	//----- nvinfo : EIATTR_PARAM_CBANK
	.align		4
        /*0068*/ 	.byte	0x04, 0x0a
        /*006a*/ 	.short	(.L_19 - .L_18)
	.align		4
.L_18:
        /*006c*/ 	.word	index@(.nv.constant0._Z15transposeNativePfS_ii)
        /*0070*/ 	.short	0x0380
        /*0072*/ 	.short	0x0018


	//----- nvinfo : EIATTR_SW_WAR
	.align		4
.L_19:
        /*0074*/ 	.byte	0x04, 0x36
        /*0076*/ 	.short	(.L_21 - .L_20)
.L_20:
        /*0078*/ 	.word	0x00000008
.L_21:


//--------------------- .nv.callgraph             --------------------------
	.section	.nv.callgraph,"",@"SHT_CUDA_CALLGRAPH"
	.align	4
	.sectionentsize	8
	.align		4
        /*0000*/ 	.word	0x00000000
	.align		4
        /*0004*/ 	.word	0xffffffff
	.align		4
        /*0008*/ 	.word	0x00000000
	.align		4
        /*000c*/ 	.word	0xfffffffe
	.align		4
        /*0010*/ 	.word	0x00000000
	.align		4
        /*0014*/ 	.word	0xfffffffd
	.align		4
        /*0018*/ 	.word	0x00000000
	.align		4
        /*001c*/ 	.word	0xfffffffc


//--------------------- .text._Z15transposeNativePfS_ii --------------------------
	.section	.text._Z15transposeNativePfS_ii,"ax",@progbits
	.align	128
        .global         _Z15transposeNativePfS_ii
        .type           _Z15transposeNativePfS_ii,@function
        .size           _Z15transposeNativePfS_ii,(.L_x_1 - _Z15transposeNativePfS_ii)
        .other          _Z15transposeNativePfS_ii,@"STO_CUDA_ENTRY STV_DEFAULT"
_Z15transposeNativePfS_ii:
.text._Z15transposeNativePfS_ii:
[----:B------:R-:W-:Y:S01]  /*0000*/  LDC R1, c[0x0][0x37c] ;  /* 0x0000df00ff017b82 */ /* 0x000fe20000000800 */
[----:B------:R-:W0:Y:S01]  /*0010*/  S2R R0, SR_TID.X ;  /* 0x0000000000007919 */ /* 0x000e220000002100 */
[----:B------:R-:W0:Y:S01]  /*0020*/  LDCU UR4, c[0x0][0x360] ;  /* 0x00006c00ff0477ac */ /* 0x000e220008000800 */
[----:B------:R-:W0:Y:S01]  /*0030*/  S2R R3, SR_CTAID.X ;  /* 0x0000000000037919 */ /* 0x000e220000002500 */
[----:B------:R-:W1:Y:S01]  /*0040*/  LDCU UR5, c[0x0][0x364] ;  /* 0x00006c80ff0577ac */ /* 0x000e620008000800 */
[----:B------:R-:W1:Y:S01]  /*0050*/  S2R R7, SR_TID.Y ;  /* 0x0000000000077919 */ /* 0x000e620000002200 */
[----:B------:R-:W2:Y:S01]  /*0060*/  LDCU.64 UR6, c[0x0][0x390] ;  /* 0x00007200ff0677ac */ /* 0x000ea20008000a00 */
[----:B------:R-:W1:Y:S01]  /*0070*/  S2R R2, SR_CTAID.Y ;  /* 0x0000000000027919 */ /* 0x000e620000002600 */
[----:B0-----:R-:W-:-:S05]  /*0080*/  IMAD R0, R3, UR4, R0 ;  /* 0x0000000403007c24 */ /* 0x001fca000f8e0200 */
[----:B--2---:R-:W-:Y:S01]  /*0090*/  ISETP.GE.AND P0, PT, R0, UR7, PT ;  /* 0x0000000700007c0c */ /* 0x004fe2000bf06270 */
[----:B-1----:R-:W-:-:S05]  /*00a0*/  IMAD R7, R2, UR5, R7 ;  /* 0x0000000502077c24 */ /* 0x002fca000f8e0207 */
[----:B------:R-:W-:-:S13]  /*00b0*/  ISETP.GE.OR P0, PT, R7, UR6, P0 ;  /* 0x0000000607007c0c */ /* 0x000fda0008706670 */
[----:B------:R-:W-:Y:S05]  /*00c0*/  @P0 EXIT ;  /* 0x000000000000094d */ /* 0x000fea0003800000 */
[----:B------:R-:W0:Y:S01]  /*00d0*/  LDC.64 R2, c[0x0][0x380] ;  /* 0x0000e000ff027b82 */ /* 0x000e220000000a00 */
[----:B------:R-:W1:Y:S01]  /*00e0*/  LDCU.64 UR4, c[0x0][0x358] ;  /* 0x00006b00ff0477ac */ /* 0x000e620008000a00 */
[----:B------:R-:W-:-:S04]  /*00f0*/  IMAD R5, R7, UR7, R0 ;  /* 0x0000000707057c24 */ /* 0x000fc8000f8e0200 */
[----:B0-----:R-:W-:Y:S02]  /*0100*/  IMAD.WIDE R2, R5, 0x4, R2 ;  /* 0x0000000405027825 */ /* 0x001fe400078e0202 */
[----:B------:R-:W0:Y:S04]  /*0110*/  LDC.64 R4, c[0x0][0x388] ;  /* 0x0000e200ff047b82 */ /* 0x000e280000000a00 */
[----:B-1----:R-:W2:Y:S01]  /*0120*/  LDG.E R3, desc[UR4][R2.64] ;  /* 0x0000000402037981 */ /* 0x002ea2000c1e1900 */
[----:B------:R-:W-:-:S04]  /*0130*/  IMAD R7, R0, UR6, R7 ;  /* 0x0000000600077c24 */ /* 0x000fc8000f8e0207 */
[----:B0-----:R-:W-:-:S05]  /*0140*/  IMAD.WIDE R4, R7, 0x4, R4 ;  /* 0x0000000407047825 */ /* 0x001fca00078e0204 */
[----:B--2---:R-:W-:Y:S01]  /*0150*/  STG.E desc[UR4][R4.64], R3 ;  /* 0x0000000304007986 */ /* 0x004fe2000c101904 */
[----:B------:R-:W-:Y:S05]  /*0160*/  EXIT ;  /* 0x000000000000794d */ /* 0x000fea0003800000 */
.L_x_0:
[----:B------:R-:W-:-:S00]  /*0170*/  BRA `(.L_x_0) ;  /* 0xfffffffc00fc7947 */ /* 0x000fc0000383ffff */
[----:B------:R-:W-:-:S00]  /*0180*/  NOP ;  /* 0x0000000000007918 */ /* 0x000fc00000000000 */
[----:B------:R-:W-:-:S00]  /*0190*/  NOP ;  /* 0x0000000000007918 */ /* 0x000fc00000000000 */
[----:B------:R-:W-:-:S00]  /*01a0*/  NOP ;  /* 0x0000000000007918 */ /* 0x000fc00000000000 */
[----:B------:R-:W-:-:S00]  /*01b0*/  NOP ;  /* 0x0000000000007918 */ /* 0x000fc00000000000 */
[----:B------:R-:W-:-:S00]  /*01c0*/  NOP ;  /* 0x0000000000007918 */ /* 0x000fc00000000000 */
[----:B------:R-:W-:-:S00]  /*01d0*/  NOP ;  /* 0x0000000000007918 */ /* 0x000fc00000000000 */
[----:B------:R-:W-:-:S00]  /*01e0*/  NOP ;  /* 0x0000000000007918 */ /* 0x000fc00000000000 */
[----:B------:R-:W-:-:S00]  /*01f0*/  NOP ;  /* 0x0000000000007918 */ /* 0x000fc00000000000 */
.L_x_1:


//--------------------- .nv.shared.reserved.0     --------------------------
	.section	.nv.shared.reserved.0,"aw",@nobits
	.weak		__nv_reservedSMEM_offset_0_alias
	.size		__nv_reservedSMEM_offset_0_alias, 0, 64
	.other		__nv_reservedSMEM_offset_0_alias,@"STO_CUDA_RESERVED_SHARED STV_DEFAULT"
__nv_reservedSMEM_offset_0_alias:
	.zero		0
	.zero		64


//--------------------- .nv.constant0._Z15transposeNativePfS_ii --------------------------
	.section	.nv.constant0._Z15transposeNativePfS_ii,"a",@progbits
	.sectionflags	@""
	.align	4
.nv.constant0._Z15transposeNativePfS_ii:
	.zero		920


//--------------------- SYMBOLS --------------------------

	.type		.nv.reservedSmem.offset0,@object
	.size		.nv.reservedSmem.offset0,0x4
